	.headerflags	@"EF_CUDA_TEXMODE_UNIFIED EF_CUDA_64BIT_ADDRESS EF_CUDA_ACCELERATORS EF_CUDA_SM90 EF_CUDA_VIRTUAL_SM(EF_CUDA_SM90)"
	.elftype	@"ET_EXEC"


//--------------------- .nv.info                  --------------------------
	.section	.nv.info,"",@"SHT_CUDA_INFO"
	.align	4


	//----- nvinfo : EIATTR_REGCOUNT
	.align		4
        /*0000*/ 	.byte	0x04, 0x2f
        /*0002*/ 	.short	(.L_1 - .L_0)
	.align		4
.L_0:
        /*0004*/ 	.word	index@(triton_poi_fused_cat_hardtanh_hardtanh_backward_1)
        /*0008*/ 	.word	0x00000014


	//----- nvinfo : EIATTR_MIN_STACK_SIZE
	.align		4
.L_1:
        /*000c*/ 	.byte	0x04, 0x12
        /*000e*/ 	.short	(.L_3 - .L_2)
	.align		4
.L_2:
        /*0010*/ 	.word	index@(triton_poi_fused_cat_hardtanh_hardtanh_backward_1)
        /*0014*/ 	.word	0x00000000


	//----- nvinfo : EIATTR_FRAME_SIZE
	.align		4
.L_3:
        /*0018*/ 	.byte	0x04, 0x11
        /*001a*/ 	.short	(.L_5 - .L_4)
	.align		4
.L_4:
        /*001c*/ 	.word	index@(triton_poi_fused_cat_hardtanh_hardtanh_backward_1)
        /*0020*/ 	.word	0x00000000


	//----- nvinfo : EIATTR_MIN_STACK_SIZE
	.align		4
.L_5:
        /*0024*/ 	.byte	0x04, 0x12
        /*0026*/ 	.short	(.L_7 - .L_6)
	.align		4
.L_6:
        /*0028*/ 	.word	index@(triton_poi_fused_cat_hardtanh_hardtanh_backward_1)
        /*002c*/ 	.word	0x00000000
.L_7:


//--------------------- .nv.info.triton_poi_fused_cat_hardtanh_hardtanh_backward_1 --------------------------
	.section	.nv.info.triton_poi_fused_cat_hardtanh_hardtanh_backward_1,"",@"SHT_CUDA_INFO"
	.sectionflags	@""
	.align	4


	//----- nvinfo : EIATTR_CUDA_API_VERSION
	.align		4
        /*0000*/ 	.byte	0x04, 0x37
        /*0002*/ 	.short	(.L_9 - .L_8)
.L_8:
        /*0004*/ 	.word	0x0000007c


	//----- nvinfo : EIATTR_KPARAM_INFO
	.align		4
.L_9:
        /*0008*/ 	.byte	0x04, 0x17
        /*000a*/ 	.short	(.L_11 - .L_10)
.L_10:
        /*000c*/ 	.word	0x00000000
        /*0010*/ 	.short	0x0003
        /*0012*/ 	.short	0x0018
        /*0014*/ 	.byte	0x00, 0xf0, 0x11, 0x00


	//----- nvinfo : EIATTR_KPARAM_INFO
	.align		4
.L_11:
        /*0018*/ 	.byte	0x04, 0x17
        /*001a*/ 	.short	(.L_13 - .L_12)
.L_12:
        /*001c*/ 	.word	0x00000000
        /*0020*/ 	.short	0x0002
        /*0022*/ 	.short	0x0010
        /*0024*/ 	.byte	0x00, 0xf4, 0x21, 0x00


	//----- nvinfo : EIATTR_KPARAM_INFO
	.align		4
.L_13:
        /*0028*/ 	.byte	0x04, 0x17
        /*002a*/ 	.short	(.L_15 - .L_14)
.L_14:
        /*002c*/ 	.word	0x00000000
        /*0030*/ 	.short	0x0001
        /*0032*/ 	.short	0x0008
        /*0034*/ 	.byte	0x00, 0xf4, 0x21, 0x00


	//----- nvinfo : EIATTR_KPARAM_INFO
	.align		4
.L_15:
        /*0038*/ 	.byte	0x04, 0x17
        /*003a*/ 	.short	(.L_17 - .L_16)
.L_16:
        /*003c*/ 	.word	0x00000000
        /*0040*/ 	.short	0x0000
        /*0042*/ 	.short	0x0000
        /*0044*/ 	.byte	0x00, 0xf4, 0x21, 0x00


	//----- nvinfo : EIATTR_SPARSE_MMA_MASK
	.align		4
.L_17:
        /*0048*/ 	.byte	0x03, 0x50
        /*004a*/ 	.short	0x0000


	//----- nvinfo : EIATTR_MAXREG_COUNT
	.align		4
        /*004c*/ 	.byte	0x03, 0x1b
        /*004e*/ 	.short	0x00ff


	//----- nvinfo : EIATTR_EXIT_INSTR_OFFSETS
	.align		4
        /*0050*/ 	.byte	0x04, 0x1c
        /*0052*/ 	.short	(.L_19 - .L_18)


	//   ....[0]....
.L_18:
        /*0054*/ 	.word	0x00000590


	//   ....[1]....
        /*0058*/ 	.word	0x000005b0


	//----- nvinfo : EIATTR_REQNTID
	.align		4
.L_19:
        /*005c*/ 	.byte	0x04, 0x10
        /*005e*/ 	.short	(.L_21 - .L_20)
.L_20:
        /*0060*/ 	.word	0x00000080
        /*0064*/ 	.word	0x00000001
        /*0068*/ 	.word	0x00000001


	//----- nvinfo : EIATTR_CBANK_PARAM_SIZE
	.align		4
.L_21:
        /*006c*/ 	.byte	0x03, 0x19
        /*006e*/ 	.short	0x001c


	//----- nvinfo : EIATTR_PARAM_CBANK
	.align		4
        /*0070*/ 	.byte	0x04, 0x0a
        /*0072*/ 	.short	(.L_23 - .L_22)
	.align		4
.L_22:
        /*0074*/ 	.word	index@(.nv.constant0.triton_poi_fused_cat_hardtanh_hardtanh_backward_1)
        /*0078*/ 	.short	0x0210
        /*007a*/ 	.short	0x001c


	//----- nvinfo : EIATTR_SW_WAR
	.align		4
.L_23:
        /*007c*/ 	.byte	0x04, 0x36
        /*007e*/ 	.short	(.L_25 - .L_24)
.L_24:
        /*0080*/ 	.word	0x00000008
.L_25:


//--------------------- .nv.callgraph             --------------------------
	.section	.nv.callgraph,"",@"SHT_CUDA_CALLGRAPH"
	.align	4
	.sectionentsize	8
	.align		4
        /*0000*/ 	.word	0x00000000
	.align		4
        /*0004*/ 	.word	0xffffffff
	.align		4
        /*0008*/ 	.word	0x00000000
	.align		4
        /*000c*/ 	.word	0xfffffffe
	.align		4
        /*0010*/ 	.word	0x00000000
	.align		4
        /*0014*/ 	.word	0xfffffffd
	.align		4
        /*0018*/ 	.word	0x00000000
	.align		4
        /*001c*/ 	.word	0xfffffffc


//--------------------- .text.triton_poi_fused_cat_hardtanh_hardtanh_backward_1 --------------------------
	.section	.text.triton_poi_fused_cat_hardtanh_hardtanh_backward_1,"ax",@progbits
	.align	128
        .global         triton_poi_fused_cat_hardtanh_hardtanh_backward_1
        .type           triton_poi_fused_cat_hardtanh_hardtanh_backward_1,@function
        .size           triton_poi_fused_cat_hardtanh_hardtanh_backward_1,(.L_x_1 - triton_poi_fused_cat_hardtanh_hardtanh_backward_1)
        .other          triton_poi_fused_cat_hardtanh_hardtanh_backward_1,@"STO_CUDA_ENTRY STV_DEFAULT"
triton_poi_fused_cat_hardtanh_hardtanh_backward_1:
.text.triton_poi_fused_cat_hardtanh_hardtanh_backward_1:
[----:B------:R-:W0:Y:S02]  /*0000*/  LDC R1, c[0x0][0x28] ;  /* 0x00000a00ff017b82 */ /* 0x000e240000000800 */
[----:B------:R-:W1:Y:S01]  /*0010*/  S2R R0, SR_TID.X ;  /* 0x0000000000007919 */ /* 0x000e620000002100 */
[----:B------:R-:W-:Y:S01]  /*0020*/  ULDC.64 UR4, c[0x0][0x210] ;  /* 0x0000840000047ab9 */ /* 0x000fe20000000a00 */
[----:B------:R-:W-:Y:S01]  /*0030*/  ULDC.64 UR6, c[0x0][0x220] ;  /* 0x0000880000067ab9 */ /* 0x000fe20000000a00 */
[----:B------:R-:W2:Y:S01]  /*0040*/  S2R R3, SR_CTAID.X ;  /* 0x0000000000037919 */ /* 0x000ea20000002500 */
[----:B-1----:R-:W-:-:S05]  /*0050*/  IMAD.SHL.U32 R0, R0, 0x2, RZ ;  /* 0x0000000200007824 */ /* 0x002fca00078e00ff */
[----:B------:R-:W-:-:S05]  /*0060*/  LOP3.LUT R0, R0, 0xfe, RZ, 0xc0, !PT ;  /* 0x000000fe00007812 */ /* 0x000fca00078ec0ff */
[----:B--2---:R-:W-:-:S04]  /*0070*/  IMAD R0, R3, 0x100, R0 ;  /* 0x0000010003007824 */ /* 0x004fc800078e0200 */
[C---:B------:R-:W-:Y:S01]  /*0080*/  IMAD.HI R2, R0.reuse, 0x1948b0fd, RZ ;  /* 0x1948b0fd00027827 */ /* 0x040fe200078e02ff */
[----:B------:R-:W-:-:S03]  /*0090*/  ISETP.GE.AND P2, PT, R0, 0xa20, PT ;  /* 0x00000a200000780c */ /* 0x000fc60003f46270 */
[----:B------:R-:W-:Y:S01]  /*00a0*/  VIADD R6, R0, 0x1 ;  /* 0x0000000100067836 */ /* 0x000fe20000000000 */
[----:B------:R-:W-:-:S03]  /*00b0*/  SHF.R.U32.HI R3, RZ, 0x1f, R2 ;  /* 0x0000001fff037819 */ /* 0x000fc60000011602 */
[----:B------:R-:W-:Y:S01]  /*00c0*/  IMAD.HI R4, R6, 0x1948b0fd, RZ ;  /* 0x1948b0fd06047827 */ /* 0x000fe200078e02ff */
[CC--:B------:R-:W-:Y:S02]  /*00d0*/  LEA.HI.SX32 R7, R2.reuse, R3.reuse, 0x1d ;  /* 0x0000000302077211 */ /* 0x0c0fe400078feaff */
[----:B------:R-:W-:Y:S02]  /*00e0*/  LEA.HI.SX32 R13, R2, R3, 0x1a ;  /* 0x00000003020d7211 */ /* 0x000fe400078fd2ff */
[----:B------:R-:W-:Y:S02]  /*00f0*/  SHF.R.U32.HI R9, RZ, 0x1f, R4 ;  /* 0x0000001fff097819 */ /* 0x000fe40000011604 */
[----:B------:R-:W-:Y:S02]  /*0100*/  LEA.HI R5, R7, R7, RZ, 0x3 ;  /* 0x0000000707057211 */ /* 0x000fe400078f18ff */
[----:B------:R-:W-:Y:S02]  /*0110*/  LEA.HI.SX32 R11, R4, R9, 0x1d ;  /* 0x00000009040b7211 */ /* 0x000fe400078feaff */
[----:B------:R-:W-:-:S02]  /*0120*/  LOP3.LUT R8, R5, 0xfffffff8, RZ, 0xc0, !PT ;  /* 0xfffffff805087812 */ /* 0x000fc400078ec0ff */
[----:B------:R-:W-:Y:S02]  /*0130*/  LEA.HI R2, R11, R11, RZ, 0x3 ;  /* 0x0000000b0b027211 */ /* 0x000fe400078f18ff */
[----:B------:R-:W-:Y:S01]  /*0140*/  LEA.HI.SX32 R9, R4, R9, 0x1a ;  /* 0x0000000904097211 */ /* 0x000fe200078fd2ff */
[C---:B------:R-:W-:Y:S01]  /*0150*/  IMAD.IADD R5, R7.reuse, 0x1, -R8 ;  /* 0x0000000107057824 */ /* 0x040fe200078e0a08 */
[----:B------:R-:W-:Y:S01]  /*0160*/  LOP3.LUT R4, R2, 0xfffffff8, RZ, 0xc0, !PT ;  /* 0xfffffff802047812 */ /* 0x000fe200078ec0ff */
[----:B------:R-:W-:Y:S01]  /*0170*/  IMAD R7, R7, -0x51, R0 ;  /* 0xffffffaf07077824 */ /* 0x000fe200078e0200 */
[----:B------:R-:W1:Y:S01]  /*0180*/  LDC.64 R2, c[0x0][0x210] ;  /* 0x00008400ff027b82 */ /* 0x000e620000000a00 */
[----:B------:R-:W-:Y:S02]  /*0190*/  IMAD R8, R13, 0x144, RZ ;  /* 0x000001440d087824 */ /* 0x000fe400078e02ff */
[----:B------:R-:W-:Y:S01]  /*01a0*/  IMAD R10, R5, 0x51, RZ ;  /* 0x00000051050a7824 */ /* 0x000fe200078e02ff */
[--C-:B------:R-:W-:Y:S01]  /*01b0*/  SHF.R.S32.HI R15, RZ, 0x1f, R7.reuse ;  /* 0x0000001fff0f7819 */ /* 0x100fe20000011407 */
[C---:B------:R-:W-:Y:S01]  /*01c0*/  IMAD.IADD R4, R11.reuse, 0x1, -R4 ;  /* 0x000000010b047824 */ /* 0x040fe200078e0a04 */
[----:B------:R-:W-:Y:S01]  /*01d0*/  SHF.R.S32.HI R12, RZ, 0x1f, R8 ;  /* 0x0000001fff0c7819 */ /* 0x000fe20000011408 */
[--C-:B------:R-:W-:Y:S01]  /*01e0*/  IMAD R11, R11, -0x51, R6.reuse ;  /* 0xffffffaf0b0b7824 */ /* 0x100fe200078e0206 */
[----:B------:R-:W-:Y:S01]  /*01f0*/  IADD3 R14, P0, P1, R10, R8, R7 ;  /* 0x000000080a0e7210 */ /* 0x000fe2000791e007 */
[----:B------:R-:W-:Y:S01]  /*0200*/  IMAD R9, R9, -0x288, R6 ;  /* 0xfffffd7809097824 */ /* 0x000fe200078e0206 */
[----:B------:R-:W-:Y:S01]  /*0210*/  SHF.R.S32.HI R10, RZ, 0x1f, R10 ;  /* 0x0000001fff0a7819 */ /* 0x000fe2000001140a */
[----:B------:R-:W-:-:S02]  /*0220*/  IMAD R6, R4, 0x51, RZ ;  /* 0x0000005104067824 */ /* 0x000fc400078e02ff */
[----:B------:R-:W-:Y:S01]  /*0230*/  IMAD R13, R13, -0x288, R0 ;  /* 0xfffffd780d0d7824 */ /* 0x000fe200078e0200 */
[----:B------:R-:W-:Y:S01]  /*0240*/  IADD3.X R17, R10, R12, R15, P0, P1 ;  /* 0x0000000c0a117210 */ /* 0x000fe200007e240f */
[--C-:B------:R-:W-:Y:S01]  /*0250*/  IMAD.IADD R15, R9, 0x1, R8.reuse ;  /* 0x00000001090f7824 */ /* 0x100fe200078e0208 */
[--C-:B------:R-:W-:Y:S01]  /*0260*/  IADD3 R9, P4, P5, R6, R8, R11.reuse ;  /* 0x0000000806097210 */ /* 0x100fe20007d9e00b */
[----:B------:R-:W-:Y:S01]  /*0270*/  IMAD.IADD R13, R13, 0x1, R8 ;  /* 0x000000010d0d7824 */ /* 0x000fe200078e0208 */
[----:B------:R-:W-:Y:S02]  /*0280*/  SHF.R.S32.HI R11, RZ, 0x1f, R11 ;  /* 0x0000001fff0b7819 */ /* 0x000fe4000001140b */
[----:B------:R-:W-:Y:S02]  /*0290*/  SHF.R.S32.HI R7, RZ, 0x1f, R6 ;  /* 0x0000001fff077819 */ /* 0x000fe40000011406 */
[----:B------:R-:W-:Y:S02]  /*02a0*/  LEA R6, P3, R14, UR4, 0x2 ;  /* 0x000000040e067c11 */ /* 0x000fe4000f8610ff */
[----:B------:R-:W-:Y:S01]  /*02b0*/  IADD3.X R12, R7, R12, R11, P4, P5 ;  /* 0x0000000c070c7210 */ /* 0x000fe200027ea40b */
[----:B-1----:R-:W-:Y:S01]  /*02c0*/  IMAD.WIDE R10, R13, 0x4, R2 ;  /* 0x000000040d0a7825 */ /* 0x002fe200078e0202 */
[----:B------:R-:W-:-:S02]  /*02d0*/  ISETP.GE.AND P0, PT, R5, 0x4, PT ;  /* 0x000000040500780c */ /* 0x000fc40003f06270 */
[----:B------:R-:W-:Y:S01]  /*02e0*/  ISETP.GT.AND P1, PT, R5, 0x3, !P2 ;  /* 0x000000030500780c */ /* 0x000fe20005724270 */
[----:B------:R-:W-:Y:S01]  /*02f0*/  IMAD.MOV.U32 R5, RZ, RZ, RZ ;  /* 0x000000ffff057224 */ /* 0x000fe200078e00ff */
[----:B------:R-:W-:Y:S01]  /*0300*/  ISETP.GT.AND P5, PT, R4, 0x3, !P2 ;  /* 0x000000030400780c */ /* 0x000fe200057a4270 */
[----:B------:R-:W-:Y:S01]  /*0310*/  IMAD.WIDE R2, R15, 0x4, R2 ;  /* 0x000000040f027825 */ /* 0x000fe200078e0202 */
[----:B------:R-:W-:Y:S02]  /*0320*/  LEA R8, P6, R9, UR4, 0x2 ;  /* 0x0000000409087c11 */ /* 0x000fe4000f8c10ff */
[----:B------:R-:W-:Y:S01]  /*0330*/  LEA.HI.X R7, R14, UR5, R17, 0x2, P3 ;  /* 0x000000050e077c11 */ /* 0x000fe200098f1411 */
[----:B------:R-:W-:Y:S01]  /*0340*/  IMAD.MOV.U32 R14, RZ, RZ, RZ ;  /* 0x000000ffff0e7224 */ /* 0x000fe200078e00ff */
[----:B------:R-:W-:Y:S02]  /*0350*/  ISETP.LT.AND P3, PT, R0, 0xa20, !P0 ;  /* 0x00000a200000780c */ /* 0x000fe40004761270 */
[----:B------:R-:W-:-:S02]  /*0360*/  ISETP.LT.AND P4, PT, R4, 0x4, !P2 ;  /* 0x000000040400780c */ /* 0x000fc40005781270 */
[----:B------:R-:W-:Y:S02]  /*0370*/  LEA.HI.X R9, R9, UR5, R12, 0x2, P6 ;  /* 0x0000000509097c11 */ /* 0x000fe4000b0f140c */
[----:B------:R-:W-:Y:S01]  /*0380*/  CS2R R12, SRZ ;  /* 0x00000000000c7805 */ /* 0x000fe2000001ff00 */
[----:B------:R-:W-:Y:S02]  /*0390*/  ULDC.64 UR4, c[0x0][0x208] ;  /* 0x0000820000047ab9 */ /* 0x000fe40000000a00 */
[----:B------:R-:W2:Y:S04]  /*03a0*/  @P5 LDG.E R14, desc[UR4][R8.64+-0x510] ;  /* 0xfffaf004080e5981 */ /* 0x000ea8000c1e1900 */
[----:B------:R-:W3:Y:S04]  /*03b0*/  @P1 LDG.E R13, desc[UR4][R6.64+-0x510] ;  /* 0xfffaf004060d1981 */ /* 0x000ee8000c1e1900 */
[----:B------:R-:W4:Y:S04]  /*03c0*/  @P3 LDG.E R5, desc[UR4][R10.64] ;  /* 0x000000040a053981 */ /* 0x000f28000c1e1900 */
[----:B------:R-:W5:Y:S01]  /*03d0*/  @P4 LDG.E R12, desc[UR4][R2.64] ;  /* 0x00000004020c4981 */ /* 0x000f62000c1e1900 */
[----:B------:R-:W-:-:S02]  /*03e0*/  ISETP.GE.AND P6, PT, R4, 0x4, PT ;  /* 0x000000040400780c */ /* 0x000fc40003fc6270 */
[----:B--2---:R-:W-:Y:S02]  /*03f0*/  SEL R14, R14, RZ, P5 ;  /* 0x000000ff0e0e7207 */ /* 0x004fe40002800000 */
[----:B---3--:R-:W-:Y:S02]  /*0400*/  SEL R13, R13, RZ, P1 ;  /* 0x000000ff0d0d7207 */ /* 0x008fe40000800000 */
[----:B----4-:R-:W-:-:S03]  /*0410*/  SEL R5, R5, RZ, P3 ;  /* 0x000000ff05057207 */ /* 0x010fc60001800000 */
[----:B------:R-:W-:Y:S01]  /*0420*/  @P0 FADD R5, RZ, -R13 ;  /* 0x8000000dff050221 */ /* 0x000fe20000000000 */
[----:B-----5:R-:W-:-:S03]  /*0430*/  SEL R4, R12, RZ, P4 ;  /* 0x000000ff0c047207 */ /* 0x020fc60002000000 */
[----:B------:R-:W-:Y:S01]  /*0440*/  @P6 FADD R4, RZ, -R14 ;  /* 0x8000000eff046221 */ /* 0x000fe20000000000 */
[----:B------:R-:W1:Y:S01]  /*0450*/  LDC.64 R12, c[0x0][0x218] ;  /* 0x00008600ff0c7b82 */ /* 0x000e620000000a00 */
[----:B------:R-:W-:-:S03]  /*0460*/  FSETP.GTU.AND P0, PT, R5, RZ, PT ;  /* 0x000000ff0500720b */ /* 0x000fc60003f0c000 */
[C---:B------:R-:W-:Y:S02]  /*0470*/  FSETP.GTU.AND P1, PT, R4.reuse, RZ, PT ;  /* 0x000000ff0400720b */ /* 0x040fe40003f2c000 */
[----:B------:R-:W-:Y:S02]  /*0480*/  FSEL R6, R5, RZ, P0 ;  /* 0x000000ff05067208 */ /* 0x000fe40000000000 */
[----:B------:R-:W-:Y:S02]  /*0490*/  FSEL R7, R4, RZ, P1 ;  /* 0x000000ff04077208 */ /* 0x000fe40000800000 */
[----:B------:R-:W-:Y:S02]  /*04a0*/  FSETP.GEU.AND P4, PT, R6, 6, PT ;  /* 0x40c000000600780b */ /* 0x000fe40003f8e000 */
[----:B------:R-:W-:Y:S02]  /*04b0*/  FSETP.GEU.AND P3, PT, R7, 6, PT ;  /* 0x40c000000700780b */ /* 0x000fe40003f6e000 */
[----:B------:R-:W-:-:S02]  /*04c0*/  FSETP.GE.OR P0, PT, R5, 6, !P0 ;  /* 0x40c000000500780b */ /* 0x000fc40004706400 */
[----:B------:R-:W-:Y:S02]  /*04d0*/  FSETP.GE.OR P1, PT, R4, 6, !P1 ;  /* 0x40c000000400780b */ /* 0x000fe40004f26400 */
[----:B------:R-:W-:Y:S02]  /*04e0*/  SEL R5, RZ, 0x1, !P0 ;  /* 0x00000001ff057807 */ /* 0x000fe40004000000 */
[----:B------:R-:W-:Y:S02]  /*04f0*/  FSETP.NAN.AND P6, PT, R6, R6, PT ;  /* 0x000000060600720b */ /* 0x000fe40003fc8000 */
[----:B------:R-:W-:Y:S02]  /*0500*/  FSETP.NAN.AND P0, PT, R7, R7, PT ;  /* 0x000000070700720b */ /* 0x000fe40003f08000 */
[----:B------:R-:W-:Y:S01]  /*0510*/  SEL R8, RZ, 0x100, !P1 ;  /* 0x00000100ff087807 */ /* 0x000fe20004800000 */
[----:B-1----:R-:W-:Y:S01]  /*0520*/  IMAD.WIDE R2, R0, 0x4, R12 ;  /* 0x0000000400027825 */ /* 0x002fe200078e020c */
[----:B------:R-:W-:-:S02]  /*0530*/  @P4 SEL R6, R6, 0x40c00000, P6 ;  /* 0x40c0000006064807 */ /* 0x000fc40003000000 */
[----:B------:R-:W-:Y:S02]  /*0540*/  @P3 SEL R7, R7, 0x40c00000, P0 ;  /* 0x40c0000007073807 */ /* 0x000fe40000000000 */
[----:B------:R-:W-:Y:S01]  /*0550*/  IADD3 R4, P5, R0, UR6, RZ ;  /* 0x0000000600047c10 */ /* 0x000fe2000ffbe0ff */
[----:B------:R-:W-:Y:S02]  /*0560*/  IMAD.IADD R9, R5, 0x1, R8 ;  /* 0x0000000105097824 */ /* 0x000fe400078e0208 */
[----:B------:R1:W-:Y:S01]  /*0570*/  @!P2 STG.E.64 desc[UR4][R2.64], R6 ;  /* 0x000000060200a986 */ /* 0x0003e2000c101b04 */
[----:B------:R-:W-:Y:S01]  /*0580*/  LEA.HI.X.SX32 R5, R0, UR7, 0x1, P5 ;  /* 0x0000000700057c11 */ /* 0x000fe2000a8f0eff */
[----:B------:R-:W-:Y:S08]  /*0590*/  @P2 EXIT ;  /* 0x000000000000294d */ /* 0x000ff00003800000 */
[----:B------:R-:W-:Y:S01]  /*05a0*/  STG.E.U16 desc[UR4][R4.64], R9 ;  /* 0x0000000904007986 */ /* 0x000fe2000c101504 */
[----:B------:R-:W-:Y:S05]  /*05b0*/  EXIT ;  /* 0x000000000000794d */ /* 0x000fea0003800000 */
.L_x_0:
[----:B------:R-:W-:-:S00]  /*05c0*/  BRA `(.L_x_0) ;  /* 0xfffffffc00fc7947 */ /* 0x000fc0000383ffff */
[----:B------:R-:W-:-:S00]  /*05d0*/  NOP ;  /* 0x0000000000007918 */ /* 0x000fc00000000000 */
        /* <DEDUP_REMOVED lines=10> */
.L_x_1:


//--------------------- .nv.constant0.triton_poi_fused_cat_hardtanh_hardtanh_backward_1 --------------------------
	.section	.nv.constant0.triton_poi_fused_cat_hardtanh_hardtanh_backward_1,"a",@progbits
	.sectionflags	@""
	.align	4
.nv.constant0.triton_poi_fused_cat_hardtanh_hardtanh_backward_1:
	.zero		556
